	.headerflags	@"EF_CUDA_TEXMODE_UNIFIED EF_CUDA_64BIT_ADDRESS EF_CUDA_ACCELERATORS EF_CUDA_SM90 EF_CUDA_VIRTUAL_SM(EF_CUDA_SM90)"
	.elftype	@"ET_EXEC"


//--------------------- .nv.info                  --------------------------
	.section	.nv.info,"",@"SHT_CUDA_INFO"
	.align	4


	//----- nvinfo : EIATTR_REGCOUNT
	.align		4
        /*0000*/ 	.byte	0x04, 0x2f
        /*0002*/ 	.short	(.L_3 - .L_2)
	.align		4
.L_2:
        /*0004*/ 	.word	index@(triton_poi_fused__native_batch_norm_legit_no_training_leaky_relu_leaky_relu_backward_0)
        /*0008*/ 	.word	0x00000010


	//----- nvinfo : EIATTR_MIN_STACK_SIZE
	.align		4
.L_3:
        /*000c*/ 	.byte	0x04, 0x12
        /*000e*/ 	.short	(.L_5 - .L_4)
	.align		4
.L_4:
        /*0010*/ 	.word	index@(triton_poi_fused__native_batch_norm_legit_no_training_leaky_relu_leaky_relu_backward_0)
        /*0014*/ 	.word	0x00000000


	//----- nvinfo : EIATTR_FRAME_SIZE
	.align		4
.L_5:
        /*0018*/ 	.byte	0x04, 0x11
        /*001a*/ 	.short	(.L_7 - .L_6)
	.align		4
.L_6:
        /*001c*/ 	.word	index@(triton_poi_fused__native_batch_norm_legit_no_training_leaky_relu_leaky_relu_backward_0)
        /*0020*/ 	.word	0x00000000


	//----- nvinfo : EIATTR_MIN_STACK_SIZE
	.align		4
.L_7:
        /*0024*/ 	.byte	0x04, 0x12
        /*0026*/ 	.short	(.L_9 - .L_8)
	.align		4
.L_8:
        /*0028*/ 	.word	index@(triton_poi_fused__native_batch_norm_legit_no_training_leaky_relu_leaky_relu_backward_0)
        /*002c*/ 	.word	0x00000000
.L_9:


//--------------------- .nv.info.triton_poi_fused__native_batch_norm_legit_no_training_leaky_relu_leaky_relu_backward_0 --------------------------
	.section	.nv.info.triton_poi_fused__native_batch_norm_legit_no_training_leaky_relu_leaky_relu_backward_0,"",@"SHT_CUDA_INFO"
	.sectionflags	@""
	.align	4


	//----- nvinfo : EIATTR_CUDA_API_VERSION
	.align		4
        /*0000*/ 	.byte	0x04, 0x37
        /*0002*/ 	.short	(.L_11 - .L_10)
.L_10:
        /*0004*/ 	.word	0x0000007c


	//----- nvinfo : EIATTR_KPARAM_INFO
	.align		4
.L_11:
        /*0008*/ 	.byte	0x04, 0x17
        /*000a*/ 	.short	(.L_13 - .L_12)
.L_12:
        /*000c*/ 	.word	0x00000000
        /*0010*/ 	.short	0x0007
        /*0012*/ 	.short	0x0038
        /*0014*/ 	.byte	0x00, 0xf0, 0x11, 0x00


	//----- nvinfo : EIATTR_KPARAM_INFO
	.align		4
.L_13:
        /*0018*/ 	.byte	0x04, 0x17
        /*001a*/ 	.short	(.L_15 - .L_14)
.L_14:
        /*001c*/ 	.word	0x00000000
        /*0020*/ 	.short	0x0006
        /*0022*/ 	.short	0x0030
        /*0024*/ 	.byte	0x00, 0xf4, 0x21, 0x00


	//----- nvinfo : EIATTR_KPARAM_INFO
	.align		4
.L_15:
        /*0028*/ 	.byte	0x04, 0x17
        /*002a*/ 	.short	(.L_17 - .L_16)
.L_16:
        /*002c*/ 	.word	0x00000000
        /*0030*/ 	.short	0x0005
        /*0032*/ 	.short	0x0028
        /*0034*/ 	.byte	0x00, 0xf4, 0x21, 0x00


	//----- nvinfo : EIATTR_KPARAM_INFO
	.align		4
.L_17:
        /*0038*/ 	.byte	0x04, 0x17
        /*003a*/ 	.short	(.L_19 - .L_18)
.L_18:
        /*003c*/ 	.word	0x00000000
        /*0040*/ 	.short	0x0004
        /*0042*/ 	.short	0x0020
        /*0044*/ 	.byte	0x00, 0xf4, 0x21, 0x00


	//----- nvinfo : EIATTR_KPARAM_INFO
	.align		4
.L_19:
        /*0048*/ 	.byte	0x04, 0x17
        /*004a*/ 	.short	(.L_21 - .L_20)
.L_20:
        /*004c*/ 	.word	0x00000000
        /*0050*/ 	.short	0x0003
        /*0052*/ 	.short	0x0018
        /*0054*/ 	.byte	0x00, 0xf4, 0x21, 0x00


	//----- nvinfo : EIATTR_KPARAM_INFO
	.align		4
.L_21:
        /*0058*/ 	.byte	0x04, 0x17
        /*005a*/ 	.short	(.L_23 - .L_22)
.L_22:
        /*005c*/ 	.word	0x00000000
        /*0060*/ 	.short	0x0002
        /*0062*/ 	.short	0x0010
        /*0064*/ 	.byte	0x00, 0xf4, 0x21, 0x00


	//----- nvinfo : EIATTR_KPARAM_INFO
	.align		4
.L_23:
        /*0068*/ 	.byte	0x04, 0x17
        /*006a*/ 	.short	(.L_25 - .L_24)
.L_24:
        /*006c*/ 	.word	0x00000000
        /*0070*/ 	.short	0x0001
        /*0072*/ 	.short	0x0008
        /*0074*/ 	.byte	0x00, 0xf4, 0x21, 0x00


	//----- nvinfo : EIATTR_KPARAM_INFO
	.align		4
.L_25:
        /*0078*/ 	.byte	0x04, 0x17
        /*007a*/ 	.short	(.L_27 - .L_26)
.L_26:
        /*007c*/ 	.word	0x00000000
        /*0080*/ 	.short	0x0000
        /*0082*/ 	.short	0x0000
        /*0084*/ 	.byte	0x00, 0xf4, 0x21, 0x00


	//----- nvinfo : EIATTR_SPARSE_MMA_MASK
	.align		4
.L_27:
        /*0088*/ 	.byte	0x03, 0x50
        /*008a*/ 	.short	0x0000


	//----- nvinfo : EIATTR_MAXREG_COUNT
	.align		4
        /*008c*/ 	.byte	0x03, 0x1b
        /*008e*/ 	.short	0x00ff


	//----- nvinfo : EIATTR_EXIT_INSTR_OFFSETS
	.align		4
        /*0090*/ 	.byte	0x04, 0x1c
        /*0092*/ 	.short	(.L_29 - .L_28)


	//   ....[0]....
.L_28:
        /*0094*/ 	.word	0x00000330


	//----- nvinfo : EIATTR_REQNTID
	.align		4
.L_29:
        /*0098*/ 	.byte	0x04, 0x10
        /*009a*/ 	.short	(.L_31 - .L_30)
.L_30:
        /*009c*/ 	.word	0x00000080
        /*00a0*/ 	.word	0x00000001
        /*00a4*/ 	.word	0x00000001


	//----- nvinfo : EIATTR_CBANK_PARAM_SIZE
	.align		4
.L_31:
        /*00a8*/ 	.byte	0x03, 0x19
        /*00aa*/ 	.short	0x003c


	//----- nvinfo : EIATTR_PARAM_CBANK
	.align		4
        /*00ac*/ 	.byte	0x04, 0x0a
        /*00ae*/ 	.short	(.L_33 - .L_32)
	.align		4
.L_32:
        /*00b0*/ 	.word	index@(.nv.constant0.triton_poi_fused__native_batch_norm_legit_no_training_leaky_relu_leaky_relu_backward_0)
        /*00b4*/ 	.short	0x0210
        /*00b6*/ 	.short	0x003c


	//----- nvinfo : EIATTR_SW_WAR
	.align		4
.L_33:
        /*00b8*/ 	.byte	0x04, 0x36
        /*00ba*/ 	.short	(.L_35 - .L_34)
.L_34:
        /*00bc*/ 	.word	0x00000008
.L_35:


//--------------------- .nv.callgraph             --------------------------
	.section	.nv.callgraph,"",@"SHT_CUDA_CALLGRAPH"
	.align	4
	.sectionentsize	8
	.align		4
        /*0000*/ 	.word	0x00000000
	.align		4
        /*0004*/ 	.word	0xffffffff
	.align		4
        /*0008*/ 	.word	0x00000000
	.align		4
        /*000c*/ 	.word	0xfffffffe
	.align		4
        /*0010*/ 	.word	0x00000000
	.align		4
        /*0014*/ 	.word	0xfffffffd
	.align		4
        /*0018*/ 	.word	0x00000000
	.align		4
        /*001c*/ 	.word	0xfffffffc


//--------------------- .nv.constant4             --------------------------
	.section	.nv.constant4,"a",@progbits
	.align	8
	.align		8
.nv.constant4:
        /*0000*/ 	.dword	_$_str
	.align		8
        /*0008*/ 	.dword	_$_str_$_2


//--------------------- .text.triton_poi_fused__native_batch_norm_legit_no_training_leaky_relu_leaky_relu_backward_0 --------------------------
	.section	.text.triton_poi_fused__native_batch_norm_legit_no_training_leaky_relu_leaky_relu_backward_0,"ax",@progbits
	.align	128
        .global         triton_poi_fused__native_batch_norm_legit_no_training_leaky_relu_leaky_relu_backward_0
        .type           triton_poi_fused__native_batch_norm_legit_no_training_leaky_relu_leaky_relu_backward_0,@function
        .size           triton_poi_fused__native_batch_norm_legit_no_training_leaky_relu_leaky_relu_backward_0,(.L_x_1 - triton_poi_fused__native_batch_norm_legit_no_training_leaky_relu_leaky_relu_backward_0)
        .other          triton_poi_fused__native_batch_norm_legit_no_training_leaky_relu_leaky_relu_backward_0,@"STO_CUDA_ENTRY STV_DEFAULT"
triton_poi_fused__native_batch_norm_legit_no_training_leaky_relu_leaky_relu_backward_0:
.text.triton_poi_fused__native_batch_norm_legit_no_training_leaky_relu_leaky_relu_backward_0:
[----:B------:R-:W-:Y:S01]  /*0000*/  LDC R1, c[0x0][0x28] ;  /* 0x00000a00ff017b82 */ /* 0x000fe20000000800 */
[----:B------:R-:W1:Y:S07]  /*0010*/  S2R R0, SR_TID.X ;  /* 0x0000000000007919 */ /* 0x000e6e0000002100 */
[----:B------:R-:W2:Y:S01]  /*0020*/  LDC.64 R6, c[0x0][0x228] ;  /* 0x00008a00ff067b82 */ /* 0x000ea20000000a00 */
[----:B------:R-:W-:Y:S01]  /*0030*/  ULDC.64 UR4, c[0x0][0x208] ;  /* 0x0000820000047ab9 */ /* 0x000fe20000000a00 */
[----:B------:R-:W-:Y:S01]  /*0040*/  ULDC.64 UR6, c[0x0][0x240] ;  /* 0x0000900000067ab9 */ /* 0x000fe20000000a00 */
[----:B------:R-:W3:Y:S05]  /*0050*/  S2R R3, SR_CTAID.X ;  /* 0x0000000000037919 */ /* 0x000eea0000002500 */
[----:B------:R-:W4:Y:S08]  /*0060*/  LDC.64 R4, c[0x0][0x220] ;  /* 0x00008800ff047b82 */ /* 0x000f300000000a00 */
[----:B------:R-:W5:Y:S08]  /*0070*/  LDC.64 R8, c[0x0][0x230] ;  /* 0x00008c00ff087b82 */ /* 0x000f700000000a00 */
[----:B------:R-:W5:Y:S01]  /*0080*/  LDC.64 R10, c[0x0][0x238] ;  /* 0x00008e00ff0a7b82 */ /* 0x000f620000000a00 */
[----:B-1----:R-:W-:-:S02]  /*0090*/  LOP3.LUT R0, R0, 0x7f, RZ, 0xc0, !PT ;  /* 0x0000007f00007812 */ /* 0x002fc400078ec0ff */
[----:B---3--:R-:W-:Y:S02]  /*00a0*/  SHF.R.S32.HI R2, RZ, 0x18, R3 ;  /* 0x00000018ff027819 */ /* 0x008fe40000011403 */
[----:B------:R-:W-:Y:S02]  /*00b0*/  LEA R0, R3, R0, 0x7 ;  /* 0x0000000003007211 */ /* 0x000fe400078e38ff */
[----:B------:R-:W-:-:S04]  /*00c0*/  SGXT R3, R2, 0x1 ;  /* 0x000000010203781a */ /* 0x000fc80000000200 */
[----:B------:R-:W-:-:S04]  /*00d0*/  LEA.HI R3, R3, R0, RZ, 0xb ;  /* 0x0000000003037211 */ /* 0x000fc800078f58ff */
[----:B------:R-:W-:-:S04]  /*00e0*/  LOP3.LUT R3, R3, 0xfffff800, RZ, 0xc0, !PT ;  /* 0xfffff80003037812 */ /* 0x000fc800078ec0ff */
[----:B------:R-:W-:Y:S02]  /*00f0*/  IADD3 R13, R0, -R3, RZ ;  /* 0x80000003000d7210 */ /* 0x000fe40007ffe0ff */
[----:B------:R-:W1:Y:S03]  /*0100*/  LDC.64 R2, c[0x0][0x218] ;  /* 0x00008600ff027b82 */ /* 0x000e660000000a00 */
[----:B--2---:R-:W-:-:S06]  /*0110*/  IMAD.WIDE R6, R13, 0x4, R6 ;  /* 0x000000040d067825 */ /* 0x004fcc00078e0206 */
[----:B------:R-:W2:Y:S01]  /*0120*/  LDG.E.EL R6, desc[UR4][R6.64] ;  /* 0x0000000406067981 */ /* 0x000ea2000c2e1900 */
[----:B----4-:R-:W-:-:S04]  /*0130*/  IMAD.WIDE R4, R13, 0x4, R4 ;  /* 0x000000040d047825 */ /* 0x010fc800078e0204 */
[C---:B-----5:R-:W-:Y:S02]  /*0140*/  IMAD.WIDE R8, R13.reuse, 0x4, R8 ;  /* 0x000000040d087825 */ /* 0x060fe400078e0208 */
[----:B------:R3:W4:Y:S02]  /*0150*/  LDG.E.EL R5, desc[UR4][R4.64] ;  /* 0x0000000404057981 */ /* 0x000724000c2e1900 */
[----:B0-----:R-:W-:Y:S02]  /*0160*/  IMAD.WIDE R10, R13, 0x4, R10 ;  /* 0x000000040d0a7825 */ /* 0x001fe400078e020a */
[----:B------:R-:W5:Y:S02]  /*0170*/  LDG.E.EL R8, desc[UR4][R8.64] ;  /* 0x0000000408087981 */ /* 0x000f64000c2e1900 */
[----:B-1----:R-:W-:Y:S02]  /*0180*/  IMAD.WIDE R2, R0, 0x4, R2 ;  /* 0x0000000400027825 */ /* 0x002fe400078e0202 */
[----:B------:R-:W5:Y:S04]  /*0190*/  LDG.E.EL R11, desc[UR4][R10.64] ;  /* 0x000000040a0b7981 */ /* 0x000f68000c2e1900 */
[----:B------:R-:W4:Y:S01]  /*01a0*/  LDG.E R2, desc[UR4][R2.64] ;  /* 0x0000000402027981 */ /* 0x000f22000c1e1900 */
[----:B---3--:R-:W-:Y:S01]  /*01b0*/  HFMA2.MMA R4, -RZ, RZ, 1.625, 0 ;  /* 0x3e800000ff047435 */ /* 0x008fe200000001ff */
[----:B--2---:R-:W-:-:S04]  /*01c0*/  FADD R6, R6, 9.9999997473787516356e-06 ;  /* 0x3727c5ac06067421 */ /* 0x004fc80000000000 */
[----:B------:R-:W0:Y:S02]  /*01d0*/  MUFU.SQRT R7, R6 ;  /* 0x0000000600077308 */ /* 0x000e240000002000 */
[C---:B0-----:R-:W-:Y:S02]  /*01e0*/  FSETP.GT.AND P0, PT, R7.reuse, 8.50705917302346158658e+37, PT ;  /* 0x7e8000000700780b */ /* 0x041fe40003f04000 */
[----:B------:R-:W-:-:S11]  /*01f0*/  FSETP.GEU.AND P1, PT, R7, 1.175494350822287508e-38, PT ;  /* 0x008000000700780b */ /* 0x000fd60003f2e000 */
[----:B------:R-:W-:-:S04]  /*0200*/  @P0 FMUL R7, R7, 0.25 ;  /* 0x3e80000007070820 */ /* 0x000fc80000400000 */
[----:B------:R-:W-:-:S06]  /*0210*/  @!P1 FMUL R7, R7, 16777216 ;  /* 0x4b80000007079820 */ /* 0x000fcc0000400000 */
[----:B------:R-:W0:Y:S01]  /*0220*/  MUFU.RCP R7, R7 ;  /* 0x0000000700077308 */ /* 0x000e220000001000 */
[----:B------:R-:W-:Y:S01]  /*0230*/  FSEL R4, R4, 1, P0 ;  /* 0x3f80000004047808 */ /* 0x000fe20000000000 */
[----:B----4-:R-:W-:-:S04]  /*0240*/  FADD R2, R2, -R5 ;  /* 0x8000000502027221 */ /* 0x010fc80000000000 */
[----:B------:R-:W-:-:S04]  /*0250*/  @!P1 FMUL R4, R4, 16777216 ;  /* 0x4b80000004049820 */ /* 0x000fc80000400000 */
[----:B0-----:R-:W-:-:S04]  /*0260*/  FMUL R3, R7, R4 ;  /* 0x0000000407037220 */ /* 0x001fc80000400000 */
[----:B------:R-:W-:-:S04]  /*0270*/  FMUL R2, R2, R3 ;  /* 0x0000000302027220 */ /* 0x000fc80000400000 */
[----:B-----5:R-:W-:Y:S02]  /*0280*/  FFMA R11, R8, R2, R11 ;  /* 0x00000002080b7223 */ /* 0x020fe4000000000b */
[----:B------:R-:W0:Y:S03]  /*0290*/  LDC.64 R2, c[0x0][0x210] ;  /* 0x00008400ff027b82 */ /* 0x000e260000000a00 */
[----:B------:R-:W-:Y:S02]  /*02a0*/  FSETP.GT.AND P0, PT, R11, RZ, PT ;  /* 0x000000ff0b00720b */ /* 0x000fe40003f04000 */
[----:B------:R-:W-:-:S11]  /*02b0*/  IADD3 R4, P1, R0, UR6, RZ ;  /* 0x0000000600047c10 */ /* 0x000fd6000ff3e0ff */
[----:B------:R-:W-:Y:S01]  /*02c0*/  @!P0 FMUL R11, R11, 0.20000000298023223877 ;  /* 0x3e4ccccd0b0b8820 */ /* 0x000fe20000400000 */
[----:B------:R-:W-:-:S04]  /*02d0*/  LEA.HI.X.SX32 R5, R0, UR7, 0x1, P1 ;  /* 0x0000000700057c11 */ /* 0x000fc800088f0eff */
[----:B------:R-:W-:Y:S01]  /*02e0*/  FSETP.GT.AND P0, PT, R11, RZ, PT ;  /* 0x000000ff0b00720b */ /* 0x000fe20003f04000 */
[----:B0-----:R-:W-:-:S03]  /*02f0*/  IMAD.WIDE R2, R0, 0x4, R2 ;  /* 0x0000000400027825 */ /* 0x001fc600078e0202 */
[----:B------:R-:W-:Y:S02]  /*0300*/  SEL R7, RZ, 0x1, !P0 ;  /* 0x00000001ff077807 */ /* 0x000fe40004000000 */
[----:B------:R-:W-:Y:S04]  /*0310*/  STG.E desc[UR4][R2.64], R11 ;  /* 0x0000000b02007986 */ /* 0x000fe8000c101904 */
[----:B------:R-:W-:Y:S01]  /*0320*/  STG.E.U8 desc[UR4][R4.64], R7 ;  /* 0x0000000704007986 */ /* 0x000fe2000c101104 */
[----:B------:R-:W-:Y:S05]  /*0330*/  EXIT ;  /* 0x000000000000794d */ /* 0x000fea0003800000 */
.L_x_0:
[----:B------:R-:W-:-:S00]  /*0340*/  BRA `(.L_x_0) ;  /* 0xfffffffc00fc7947 */ /* 0x000fc0000383ffff */
[----:B------:R-:W-:-:S00]  /*0350*/  NOP ;  /* 0x0000000000007918 */ /* 0x000fc00000000000 */
        /* <DEDUP_REMOVED lines=10> */
.L_x_1:


//--------------------- .nv.global.init           --------------------------
	.section	.nv.global.init,"aw",@progbits
.nv.global.init:
	.type		_$_str,@object
	.size		_$_str,(_$_str_$_2 - _$_str)
_$_str:
        /*0000*/ 	.byte	0x5f, 0x5f, 0x43, 0x55, 0x44, 0x41, 0x5f, 0x46, 0x54, 0x5a, 0x00
	.type		_$_str_$_2,@object
	.size		_$_str_$_2,(.L_1 - _$_str_$_2)
_$_str_$_2:
        /*000b*/ 	.byte	0x5f, 0x5f, 0x43, 0x55, 0x44, 0x41, 0x5f, 0x50, 0x52, 0x45, 0x43, 0x5f, 0x53, 0x51, 0x52, 0x54
        /*001b*/ 	.byte	0x00
.L_1:


//--------------------- .nv.constant0.triton_poi_fused__native_batch_norm_legit_no_training_leaky_relu_leaky_relu_backward_0 --------------------------
	.section	.nv.constant0.triton_poi_fused__native_batch_norm_legit_no_training_leaky_relu_leaky_relu_backward_0,"a",@progbits
	.sectionflags	@""
	.align	4
.nv.constant0.triton_poi_fused__native_batch_norm_legit_no_training_leaky_relu_leaky_relu_backward_0:
	.zero		588
